	.headerflags	@"EF_CUDA_TEXMODE_UNIFIED EF_CUDA_64BIT_ADDRESS EF_CUDA_ACCELERATORS EF_CUDA_SM90 EF_CUDA_VIRTUAL_SM(EF_CUDA_SM90)"
	.elftype	@"ET_EXEC"


//--------------------- .nv.info                  --------------------------
	.section	.nv.info,"",@"SHT_CUDA_INFO"
	.align	4


	//----- nvinfo : EIATTR_REGCOUNT
	.align		4
        /*0000*/ 	.byte	0x04, 0x2f
        /*0002*/ 	.short	(.L_3 - .L_2)
	.align		4
.L_2:
        /*0004*/ 	.word	index@(triton_poi_fused__native_batch_norm_legit_no_training_2)
        /*0008*/ 	.word	0x00000012


	//----- nvinfo : EIATTR_MIN_STACK_SIZE
	.align		4
.L_3:
        /*000c*/ 	.byte	0x04, 0x12
        /*000e*/ 	.short	(.L_5 - .L_4)
	.align		4
.L_4:
        /*0010*/ 	.word	index@(triton_poi_fused__native_batch_norm_legit_no_training_2)
        /*0014*/ 	.word	0x00000000


	//----- nvinfo : EIATTR_FRAME_SIZE
	.align		4
.L_5:
        /*0018*/ 	.byte	0x04, 0x11
        /*001a*/ 	.short	(.L_7 - .L_6)
	.align		4
.L_6:
        /*001c*/ 	.word	index@(triton_poi_fused__native_batch_norm_legit_no_training_2)
        /*0020*/ 	.word	0x00000000


	//----- nvinfo : EIATTR_MIN_STACK_SIZE
	.align		4
.L_7:
        /*0024*/ 	.byte	0x04, 0x12
        /*0026*/ 	.short	(.L_9 - .L_8)
	.align		4
.L_8:
        /*0028*/ 	.word	index@(triton_poi_fused__native_batch_norm_legit_no_training_2)
        /*002c*/ 	.word	0x00000000
.L_9:


//--------------------- .nv.info.triton_poi_fused__native_batch_norm_legit_no_training_2 --------------------------
	.section	.nv.info.triton_poi_fused__native_batch_norm_legit_no_training_2,"",@"SHT_CUDA_INFO"
	.sectionflags	@""
	.align	4


	//----- nvinfo : EIATTR_CUDA_API_VERSION
	.align		4
        /*0000*/ 	.byte	0x04, 0x37
        /*0002*/ 	.short	(.L_11 - .L_10)
.L_10:
        /*0004*/ 	.word	0x0000007c


	//----- nvinfo : EIATTR_KPARAM_INFO
	.align		4
.L_11:
        /*0008*/ 	.byte	0x04, 0x17
        /*000a*/ 	.short	(.L_13 - .L_12)
.L_12:
        /*000c*/ 	.word	0x00000000
        /*0010*/ 	.short	0x0006
        /*0012*/ 	.short	0x0030
        /*0014*/ 	.byte	0x00, 0xf0, 0x11, 0x00


	//----- nvinfo : EIATTR_KPARAM_INFO
	.align		4
.L_13:
        /*0018*/ 	.byte	0x04, 0x17
        /*001a*/ 	.short	(.L_15 - .L_14)
.L_14:
        /*001c*/ 	.word	0x00000000
        /*0020*/ 	.short	0x0005
        /*0022*/ 	.short	0x0028
        /*0024*/ 	.byte	0x00, 0xf4, 0x21, 0x00


	//----- nvinfo : EIATTR_KPARAM_INFO
	.align		4
.L_15:
        /*0028*/ 	.byte	0x04, 0x17
        /*002a*/ 	.short	(.L_17 - .L_16)
.L_16:
        /*002c*/ 	.word	0x00000000
        /*0030*/ 	.short	0x0004
        /*0032*/ 	.short	0x0020
        /*0034*/ 	.byte	0x00, 0xf4, 0x21, 0x00


	//----- nvinfo : EIATTR_KPARAM_INFO
	.align		4
.L_17:
        /*0038*/ 	.byte	0x04, 0x17
        /*003a*/ 	.short	(.L_19 - .L_18)
.L_18:
        /*003c*/ 	.word	0x00000000
        /*0040*/ 	.short	0x0003
        /*0042*/ 	.short	0x0018
        /*0044*/ 	.byte	0x00, 0xf4, 0x21, 0x00


	//----- nvinfo : EIATTR_KPARAM_INFO
	.align		4
.L_19:
        /*0048*/ 	.byte	0x04, 0x17
        /*004a*/ 	.short	(.L_21 - .L_20)
.L_20:
        /*004c*/ 	.word	0x00000000
        /*0050*/ 	.short	0x0002
        /*0052*/ 	.short	0x0010
        /*0054*/ 	.byte	0x00, 0xf4, 0x21, 0x00


	//----- nvinfo : EIATTR_KPARAM_INFO
	.align		4
.L_21:
        /*0058*/ 	.byte	0x04, 0x17
        /*005a*/ 	.short	(.L_23 - .L_22)
.L_22:
        /*005c*/ 	.word	0x00000000
        /*0060*/ 	.short	0x0001
        /*0062*/ 	.short	0x0008
        /*0064*/ 	.byte	0x00, 0xf4, 0x21, 0x00


	//----- nvinfo : EIATTR_KPARAM_INFO
	.align		4
.L_23:
        /*0068*/ 	.byte	0x04, 0x17
        /*006a*/ 	.short	(.L_25 - .L_24)
.L_24:
        /*006c*/ 	.word	0x00000000
        /*0070*/ 	.short	0x0000
        /*0072*/ 	.short	0x0000
        /*0074*/ 	.byte	0x00, 0xf4, 0x21, 0x00


	//----- nvinfo : EIATTR_SPARSE_MMA_MASK
	.align		4
.L_25:
        /*0078*/ 	.byte	0x03, 0x50
        /*007a*/ 	.short	0x0000


	//----- nvinfo : EIATTR_MAXREG_COUNT
	.align		4
        /*007c*/ 	.byte	0x03, 0x1b
        /*007e*/ 	.short	0x00ff


	//----- nvinfo : EIATTR_EXIT_INSTR_OFFSETS
	.align		4
        /*0080*/ 	.byte	0x04, 0x1c
        /*0082*/ 	.short	(.L_27 - .L_26)


	//   ....[0]....
.L_26:
        /*0084*/ 	.word	0x00000300


	//   ....[1]....
        /*0088*/ 	.word	0x00000320


	//----- nvinfo : EIATTR_REQNTID
	.align		4
.L_27:
        /*008c*/ 	.byte	0x04, 0x10
        /*008e*/ 	.short	(.L_29 - .L_28)
.L_28:
        /*0090*/ 	.word	0x00000080
        /*0094*/ 	.word	0x00000001
        /*0098*/ 	.word	0x00000001


	//----- nvinfo : EIATTR_CBANK_PARAM_SIZE
	.align		4
.L_29:
        /*009c*/ 	.byte	0x03, 0x19
        /*009e*/ 	.short	0x0034


	//----- nvinfo : EIATTR_PARAM_CBANK
	.align		4
        /*00a0*/ 	.byte	0x04, 0x0a
        /*00a2*/ 	.short	(.L_31 - .L_30)
	.align		4
.L_30:
        /*00a4*/ 	.word	index@(.nv.constant0.triton_poi_fused__native_batch_norm_legit_no_training_2)
        /*00a8*/ 	.short	0x0210
        /*00aa*/ 	.short	0x0034


	//----- nvinfo : EIATTR_SW_WAR
	.align		4
.L_31:
        /*00ac*/ 	.byte	0x04, 0x36
        /*00ae*/ 	.short	(.L_33 - .L_32)
.L_32:
        /*00b0*/ 	.word	0x00000008
.L_33:


//--------------------- .nv.callgraph             --------------------------
	.section	.nv.callgraph,"",@"SHT_CUDA_CALLGRAPH"
	.align	4
	.sectionentsize	8
	.align		4
        /*0000*/ 	.word	0x00000000
	.align		4
        /*0004*/ 	.word	0xffffffff
	.align		4
        /*0008*/ 	.word	0x00000000
	.align		4
        /*000c*/ 	.word	0xfffffffe
	.align		4
        /*0010*/ 	.word	0x00000000
	.align		4
        /*0014*/ 	.word	0xfffffffd
	.align		4
        /*0018*/ 	.word	0x00000000
	.align		4
        /*001c*/ 	.word	0xfffffffc


//--------------------- .nv.constant4             --------------------------
	.section	.nv.constant4,"a",@progbits
	.align	8
	.align		8
.nv.constant4:
        /*0000*/ 	.dword	_$_str
	.align		8
        /*0008*/ 	.dword	_$_str_$_2


//--------------------- .text.triton_poi_fused__native_batch_norm_legit_no_training_2 --------------------------
	.section	.text.triton_poi_fused__native_batch_norm_legit_no_training_2,"ax",@progbits
	.align	128
        .global         triton_poi_fused__native_batch_norm_legit_no_training_2
        .type           triton_poi_fused__native_batch_norm_legit_no_training_2,@function
        .size           triton_poi_fused__native_batch_norm_legit_no_training_2,(.L_x_1 - triton_poi_fused__native_batch_norm_legit_no_training_2)
        .other          triton_poi_fused__native_batch_norm_legit_no_training_2,@"STO_CUDA_ENTRY STV_DEFAULT"
triton_poi_fused__native_batch_norm_legit_no_training_2:
.text.triton_poi_fused__native_batch_norm_legit_no_training_2:
[----:B------:R-:W0:Y:S01]  /*0000*/  LDC R1, c[0x0][0x28] ;  /* 0x00000a00ff017b82 */ /* 0x000e220000000800 */
[----:B------:R-:W1:Y:S07]  /*0010*/  S2R R0, SR_TID.X ;  /* 0x0000000000007919 */ /* 0x000e6e0000002100 */
[----:B------:R-:W2:Y:S01]  /*0020*/  LDC.64 R8, c[0x0][0x220] ;  /* 0x00008800ff087b82 */ /* 0x000ea20000000a00 */
[----:B------:R-:W-:Y:S01]  /*0030*/  HFMA2.MMA R14, -RZ, RZ, 0, 0 ;  /* 0x00000000ff0e7435 */ /* 0x000fe200000001ff */
[----:B------:R-:W-:Y:S01]  /*0040*/  ULDC.64 UR4, c[0x0][0x208] ;  /* 0x0000820000047ab9 */ /* 0x000fe20000000a00 */
[----:B------:R-:W3:Y:S05]  /*0050*/  S2R R3, SR_CTAID.X ;  /* 0x0000000000037919 */ /* 0x000eea0000002500 */
[----:B------:R-:W4:Y:S08]  /*0060*/  LDC.64 R4, c[0x0][0x210] ;  /* 0x00008400ff047b82 */ /* 0x000f300000000a00 */
[----:B------:R-:W5:Y:S08]  /*0070*/  LDC.64 R6, c[0x0][0x218] ;  /* 0x00008600ff067b82 */ /* 0x000f700000000a00 */
[----:B------:R-:W5:Y:S01]  /*0080*/  LDC.64 R10, c[0x0][0x228] ;  /* 0x00008a00ff0a7b82 */ /* 0x000f620000000a00 */
[----:B-1----:R-:W-:-:S07]  /*0090*/  LOP3.LUT R0, R0, 0x7f, RZ, 0xc0, !PT ;  /* 0x0000007f00007812 */ /* 0x002fce00078ec0ff */
[----:B------:R-:W1:Y:S01]  /*00a0*/  LDC.64 R12, c[0x0][0x230] ;  /* 0x00008c00ff0c7b82 */ /* 0x000e620000000a00 */
[----:B---3--:R-:W-:Y:S02]  /*00b0*/  SHF.R.S32.HI R2, RZ, 0x18, R3 ;  /* 0x00000018ff027819 */ /* 0x008fe40000011403 */
[----:B------:R-:W-:Y:S02]  /*00c0*/  LEA R0, R3, R0, 0x7 ;  /* 0x0000000003007211 */ /* 0x000fe400078e38ff */
[----:B------:R-:W-:Y:S02]  /*00d0*/  SGXT R3, R2, 0x1 ;  /* 0x000000010203781a */ /* 0x000fe40000000200 */
[----:B------:R-:W-:Y:S02]  /*00e0*/  ISETP.GE.AND P2, PT, R0, 0x200, PT ;  /* 0x000002000000780c */ /* 0x000fe40003f46270 */
[----:B------:R-:W-:-:S04]  /*00f0*/  LEA.HI R3, R3, R0, RZ, 0x4 ;  /* 0x0000000003037211 */ /* 0x000fc800078f20ff */
[----:B------:R-:W-:-:S04]  /*0100*/  SHF.R.S32.HI R3, RZ, 0x4, R3 ;  /* 0x00000004ff037819 */ /* 0x000fc80000011403 */
[----:B------:R-:W-:-:S04]  /*0110*/  LEA.HI R2, R3, R3, RZ, 0x3 ;  /* 0x0000000303027211 */ /* 0x000fc800078f18ff */
[----:B------:R-:W-:-:S04]  /*0120*/  LOP3.LUT R2, R2, 0xfffffff8, RZ, 0xc0, !PT ;  /* 0xfffffff802027812 */ /* 0x000fc800078ec0ff */
[----:B------:R-:W-:-:S05]  /*0130*/  IADD3 R15, R3, -R2, RZ ;  /* 0x80000002030f7210 */ /* 0x000fca0007ffe0ff */
[----:B--2---:R-:W-:-:S05]  /*0140*/  IMAD.WIDE R8, R15, 0x4, R8 ;  /* 0x000000040f087825 */ /* 0x004fca00078e0208 */
[----:B------:R2:W3:Y:S01]  /*0150*/  @!P2 LDG.E.EL R14, desc[UR4][R8.64] ;  /* 0x00000004080ea981 */ /* 0x0004e2000c2e1900 */
[----:B------:R-:W-:Y:S01]  /*0160*/  CS2R R2, SRZ ;  /* 0x0000000000027805 */ /* 0x000fe2000001ff00 */
[----:B----4-:R-:W-:-:S04]  /*0170*/  IMAD.WIDE R4, R0, 0x4, R4 ;  /* 0x0000000400047825 */ /* 0x010fc800078e0204 */
[C---:B-----5:R-:W-:Y:S01]  /*0180*/  IMAD.WIDE R6, R15.reuse, 0x4, R6 ;  /* 0x000000040f067825 */ /* 0x060fe200078e0206 */
[----:B------:R4:W5:Y:S03]  /*0190*/  @!P2 LDG.E R2, desc[UR4][R4.64] ;  /* 0x000000040402a981 */ /* 0x000966000c1e1900 */
[C---:B0-2---:R-:W-:Y:S01]  /*01a0*/  IMAD.WIDE R8, R15.reuse, 0x4, R10 ;  /* 0x000000040f087825 */ /* 0x045fe200078e020a */
[----:B------:R0:W5:Y:S03]  /*01b0*/  @!P2 LDG.E.EL R3, desc[UR4][R6.64] ;  /* 0x000000040603a981 */ /* 0x000166000c2e1900 */
[----:B-1----:R-:W-:Y:S01]  /*01c0*/  IMAD.WIDE R10, R15, 0x4, R12 ;  /* 0x000000040f0a7825 */ /* 0x002fe200078e020c */
[----:B------:R-:W-:Y:S01]  /*01d0*/  CS2R R12, SRZ ;  /* 0x00000000000c7805 */ /* 0x000fe2000001ff00 */
[----:B----4-:R-:W1:Y:S05]  /*01e0*/  LDC.64 R4, c[0x0][0x238] ;  /* 0x00008e00ff047b82 */ /* 0x010e6a0000000a00 */
[----:B------:R-:W2:Y:S04]  /*01f0*/  @!P2 LDG.E.EL R12, desc[UR4][R8.64] ;  /* 0x00000004080ca981 */ /* 0x000ea8000c2e1900 */
[----:B------:R-:W2:Y:S01]  /*0200*/  @!P2 LDG.E.EL R13, desc[UR4][R10.64] ;  /* 0x000000040a0da981 */ /* 0x000ea2000c2e1900 */
[----:B0-----:R-:W-:Y:S01]  /*0210*/  MOV R6, 0x3e800000 ;  /* 0x3e80000000067802 */ /* 0x001fe20000000f00 */
[----:B---3--:R-:W-:-:S04]  /*0220*/  FADD R14, R14, 9.9999997473787516356e-06 ;  /* 0x3727c5ac0e0e7421 */ /* 0x008fc80000000000 */
[----:B------:R-:W0:Y:S01]  /*0230*/  MUFU.SQRT R15, R14 ;  /* 0x0000000e000f7308 */ /* 0x000e220000002000 */
[----:B-----5:R-:W-:Y:S01]  /*0240*/  FADD R2, -R3, R2 ;  /* 0x0000000203027221 */ /* 0x020fe20000000100 */
[C---:B0-----:R-:W-:Y:S02]  /*0250*/  FSETP.GT.AND P0, PT, R15.reuse, 8.50705917302346158658e+37, PT ;  /* 0x7e8000000f00780b */ /* 0x041fe40003f04000 */
[----:B------:R-:W-:Y:S02]  /*0260*/  FSETP.GEU.AND P1, PT, R15, 1.175494350822287508e-38, PT ;  /* 0x008000000f00780b */ /* 0x000fe40003f2e000 */
[----:B------:R-:W-:-:S09]  /*0270*/  FSEL R6, R6, 1, P0 ;  /* 0x3f80000006067808 */ /* 0x000fd20000000000 */
[----:B------:R-:W-:Y:S02]  /*0280*/  @P0 FMUL R15, R15, 0.25 ;  /* 0x3e8000000f0f0820 */ /* 0x000fe40000400000 */
[----:B------:R-:W-:Y:S02]  /*0290*/  @!P1 FMUL R6, R6, 16777216 ;  /* 0x4b80000006069820 */ /* 0x000fe40000400000 */
[----:B------:R-:W-:-:S06]  /*02a0*/  @!P1 FMUL R15, R15, 16777216 ;  /* 0x4b8000000f0f9820 */ /* 0x000fcc0000400000 */
[----:B------:R-:W0:Y:S02]  /*02b0*/  MUFU.RCP R15, R15 ;  /* 0x0000000f000f7308 */ /* 0x000e240000001000 */
[----:B0-----:R-:W-:-:S04]  /*02c0*/  FMUL R3, R15, R6 ;  /* 0x000000060f037220 */ /* 0x001fc80000400000 */
[----:B------:R-:W-:Y:S01]  /*02d0*/  FMUL R6, R2, R3 ;  /* 0x0000000302067220 */ /* 0x000fe20000400000 */
[----:B-1----:R-:W-:-:S04]  /*02e0*/  IMAD.WIDE R2, R0, 0x4, R4 ;  /* 0x0000000400027825 */ /* 0x002fc800078e0204 */
[----:B--2---:R-:W-:Y:S01]  /*02f0*/  FFMA R13, R6, R12, R13 ;  /* 0x0000000c060d7223 */ /* 0x004fe2000000000d */
[----:B------:R-:W-:Y:S06]  /*0300*/  @P2 EXIT ;  /* 0x000000000000294d */ /* 0x000fec0003800000 */
[----:B------:R-:W-:Y:S01]  /*0310*/  STG.E desc[UR4][R2.64], R13 ;  /* 0x0000000d02007986 */ /* 0x000fe2000c101904 */
[----:B------:R-:W-:Y:S05]  /*0320*/  EXIT ;  /* 0x000000000000794d */ /* 0x000fea0003800000 */
.L_x_0:
[----:B------:R-:W-:-:S00]  /*0330*/  BRA `(.L_x_0) ;  /* 0xfffffffc00fc7947 */ /* 0x000fc0000383ffff */
[----:B------:R-:W-:-:S00]  /*0340*/  NOP ;  /* 0x0000000000007918 */ /* 0x000fc00000000000 */
        /* <DEDUP_REMOVED lines=11> */
.L_x_1:


//--------------------- .nv.global.init           --------------------------
	.section	.nv.global.init,"aw",@progbits
.nv.global.init:
	.type		_$_str,@object
	.size		_$_str,(_$_str_$_2 - _$_str)
_$_str:
        /*0000*/ 	.byte	0x5f, 0x5f, 0x43, 0x55, 0x44, 0x41, 0x5f, 0x46, 0x54, 0x5a, 0x00
	.type		_$_str_$_2,@object
	.size		_$_str_$_2,(.L_1 - _$_str_$_2)
_$_str_$_2:
        /*000b*/ 	.byte	0x5f, 0x5f, 0x43, 0x55, 0x44, 0x41, 0x5f, 0x50, 0x52, 0x45, 0x43, 0x5f, 0x53, 0x51, 0x52, 0x54
        /*001b*/ 	.byte	0x00
.L_1:


//--------------------- .nv.constant0.triton_poi_fused__native_batch_norm_legit_no_training_2 --------------------------
	.section	.nv.constant0.triton_poi_fused__native_batch_norm_legit_no_training_2,"a",@progbits
	.sectionflags	@""
	.align	4
.nv.constant0.triton_poi_fused__native_batch_norm_legit_no_training_2:
	.zero		580
